	.headerflags	@"EF_CUDA_TEXMODE_UNIFIED EF_CUDA_64BIT_ADDRESS EF_CUDA_ACCELERATORS EF_CUDA_SM90 EF_CUDA_VIRTUAL_SM(EF_CUDA_SM90)"
	.elftype	@"ET_EXEC"


//--------------------- .nv.info                  --------------------------
	.section	.nv.info,"",@"SHT_CUDA_INFO"
	.align	4


	//----- nvinfo : EIATTR_REGCOUNT
	.align		4
        /*0000*/ 	.byte	0x04, 0x2f
        /*0002*/ 	.short	(.L_3 - .L_2)
	.align		4
.L_2:
        /*0004*/ 	.word	index@(triton_poi_fused__native_batch_norm_legit_no_training_add_convolution_relu_14)
        /*0008*/ 	.word	0x00000020


	//----- nvinfo : EIATTR_MIN_STACK_SIZE
	.align		4
.L_3:
        /*000c*/ 	.byte	0x04, 0x12
        /*000e*/ 	.short	(.L_5 - .L_4)
	.align		4
.L_4:
        /*0010*/ 	.word	index@(triton_poi_fused__native_batch_norm_legit_no_training_add_convolution_relu_14)
        /*0014*/ 	.word	0x00000000


	//----- nvinfo : EIATTR_FRAME_SIZE
	.align		4
.L_5:
        /*0018*/ 	.byte	0x04, 0x11
        /*001a*/ 	.short	(.L_7 - .L_6)
	.align		4
.L_6:
        /*001c*/ 	.word	index@(triton_poi_fused__native_batch_norm_legit_no_training_add_convolution_relu_14)
        /*0020*/ 	.word	0x00000000


	//----- nvinfo : EIATTR_MIN_STACK_SIZE
	.align		4
.L_7:
        /*0024*/ 	.byte	0x04, 0x12
        /*0026*/ 	.short	(.L_9 - .L_8)
	.align		4
.L_8:
        /*0028*/ 	.word	index@(triton_poi_fused__native_batch_norm_legit_no_training_add_convolution_relu_14)
        /*002c*/ 	.word	0x00000000
.L_9:


//--------------------- .nv.info.triton_poi_fused__native_batch_norm_legit_no_training_add_convolution_relu_14 --------------------------
	.section	.nv.info.triton_poi_fused__native_batch_norm_legit_no_training_add_convolution_relu_14,"",@"SHT_CUDA_INFO"
	.sectionflags	@""
	.align	4


	//----- nvinfo : EIATTR_CUDA_API_VERSION
	.align		4
        /*0000*/ 	.byte	0x04, 0x37
        /*0002*/ 	.short	(.L_11 - .L_10)
.L_10:
        /*0004*/ 	.word	0x0000007c


	//----- nvinfo : EIATTR_KPARAM_INFO
	.align		4
.L_11:
        /*0008*/ 	.byte	0x04, 0x17
        /*000a*/ 	.short	(.L_13 - .L_12)
.L_12:
        /*000c*/ 	.word	0x00000000
        /*0010*/ 	.short	0x000d
        /*0012*/ 	.short	0x0068
        /*0014*/ 	.byte	0x00, 0xf0, 0x11, 0x00


	//----- nvinfo : EIATTR_KPARAM_INFO
	.align		4
.L_13:
        /*0018*/ 	.byte	0x04, 0x17
        /*001a*/ 	.short	(.L_15 - .L_14)
.L_14:
        /*001c*/ 	.word	0x00000000
        /*0020*/ 	.short	0x000c
        /*0022*/ 	.short	0x0060
        /*0024*/ 	.byte	0x00, 0xf4, 0x21, 0x00


	//----- nvinfo : EIATTR_KPARAM_INFO
	.align		4
.L_15:
        /*0028*/ 	.byte	0x04, 0x17
        /*002a*/ 	.short	(.L_17 - .L_16)
.L_16:
        /*002c*/ 	.word	0x00000000
        /*0030*/ 	.short	0x000b
        /*0032*/ 	.short	0x0058
        /*0034*/ 	.byte	0x00, 0xf4, 0x21, 0x00


	//----- nvinfo : EIATTR_KPARAM_INFO
	.align		4
.L_17:
        /*0038*/ 	.byte	0x04, 0x17
        /*003a*/ 	.short	(.L_19 - .L_18)
.L_18:
        /*003c*/ 	.word	0x00000000
        /*0040*/ 	.short	0x000a
        /*0042*/ 	.short	0x0050
        /*0044*/ 	.byte	0x00, 0xf4, 0x21, 0x00


	//----- nvinfo : EIATTR_KPARAM_INFO
	.align		4
.L_19:
        /*0048*/ 	.byte	0x04, 0x17
        /*004a*/ 	.short	(.L_21 - .L_20)
.L_20:
        /*004c*/ 	.word	0x00000000
        /*0050*/ 	.short	0x0009
        /*0052*/ 	.short	0x0048
        /*0054*/ 	.byte	0x00, 0xf4, 0x21, 0x00


	//----- nvinfo : EIATTR_KPARAM_INFO
	.align		4
.L_21:
        /*0058*/ 	.byte	0x04, 0x17
        /*005a*/ 	.short	(.L_23 - .L_22)
.L_22:
        /*005c*/ 	.word	0x00000000
        /*0060*/ 	.short	0x0008
        /*0062*/ 	.short	0x0040
        /*0064*/ 	.byte	0x00, 0xf4, 0x21, 0x00


	//----- nvinfo : EIATTR_KPARAM_INFO
	.align		4
.L_23:
        /*0068*/ 	.byte	0x04, 0x17
        /*006a*/ 	.short	(.L_25 - .L_24)
.L_24:
        /*006c*/ 	.word	0x00000000
        /*0070*/ 	.short	0x0007
        /*0072*/ 	.short	0x0038
        /*0074*/ 	.byte	0x00, 0xf4, 0x21, 0x00


	//----- nvinfo : EIATTR_KPARAM_INFO
	.align		4
.L_25:
        /*0078*/ 	.byte	0x04, 0x17
        /*007a*/ 	.short	(.L_27 - .L_26)
.L_26:
        /*007c*/ 	.word	0x00000000
        /*0080*/ 	.short	0x0006
        /*0082*/ 	.short	0x0030
        /*0084*/ 	.byte	0x00, 0xf4, 0x21, 0x00


	//----- nvinfo : EIATTR_KPARAM_INFO
	.align		4
.L_27:
        /*0088*/ 	.byte	0x04, 0x17
        /*008a*/ 	.short	(.L_29 - .L_28)
.L_28:
        /*008c*/ 	.word	0x00000000
        /*0090*/ 	.short	0x0005
        /*0092*/ 	.short	0x0028
        /*0094*/ 	.byte	0x00, 0xf4, 0x21, 0x00


	//----- nvinfo : EIATTR_KPARAM_INFO
	.align		4
.L_29:
        /*0098*/ 	.byte	0x04, 0x17
        /*009a*/ 	.short	(.L_31 - .L_30)
.L_30:
        /*009c*/ 	.word	0x00000000
        /*00a0*/ 	.short	0x0004
        /*00a2*/ 	.short	0x0020
        /*00a4*/ 	.byte	0x00, 0xf4, 0x21, 0x00


	//----- nvinfo : EIATTR_KPARAM_INFO
	.align		4
.L_31:
        /*00a8*/ 	.byte	0x04, 0x17
        /*00aa*/ 	.short	(.L_33 - .L_32)
.L_32:
        /*00ac*/ 	.word	0x00000000
        /*00b0*/ 	.short	0x0003
        /*00b2*/ 	.short	0x0018
        /*00b4*/ 	.byte	0x00, 0xf4, 0x21, 0x00


	//----- nvinfo : EIATTR_KPARAM_INFO
	.align		4
.L_33:
        /*00b8*/ 	.byte	0x04, 0x17
        /*00ba*/ 	.short	(.L_35 - .L_34)
.L_34:
        /*00bc*/ 	.word	0x00000000
        /*00c0*/ 	.short	0x0002
        /*00c2*/ 	.short	0x0010
        /*00c4*/ 	.byte	0x00, 0xf4, 0x21, 0x00


	//----- nvinfo : EIATTR_KPARAM_INFO
	.align		4
.L_35:
        /*00c8*/ 	.byte	0x04, 0x17
        /*00ca*/ 	.short	(.L_37 - .L_36)
.L_36:
        /*00cc*/ 	.word	0x00000000
        /*00d0*/ 	.short	0x0001
        /*00d2*/ 	.short	0x0008
        /*00d4*/ 	.byte	0x00, 0xf4, 0x21, 0x00


	//----- nvinfo : EIATTR_KPARAM_INFO
	.align		4
.L_37:
        /*00d8*/ 	.byte	0x04, 0x17
        /*00da*/ 	.short	(.L_39 - .L_38)
.L_38:
        /*00dc*/ 	.word	0x00000000
        /*00e0*/ 	.short	0x0000
        /*00e2*/ 	.short	0x0000
        /*00e4*/ 	.byte	0x00, 0xf4, 0x21, 0x00


	//----- nvinfo : EIATTR_SPARSE_MMA_MASK
	.align		4
.L_39:
        /*00e8*/ 	.byte	0x03, 0x50
        /*00ea*/ 	.short	0x0000


	//----- nvinfo : EIATTR_MAXREG_COUNT
	.align		4
        /*00ec*/ 	.byte	0x03, 0x1b
        /*00ee*/ 	.short	0x00ff


	//----- nvinfo : EIATTR_EXIT_INSTR_OFFSETS
	.align		4
        /*00f0*/ 	.byte	0x04, 0x1c
        /*00f2*/ 	.short	(.L_41 - .L_40)


	//   ....[0]....
.L_40:
        /*00f4*/ 	.word	0x00000770


	//----- nvinfo : EIATTR_REQNTID
	.align		4
.L_41:
        /*00f8*/ 	.byte	0x04, 0x10
        /*00fa*/ 	.short	(.L_43 - .L_42)
.L_42:
        /*00fc*/ 	.word	0x00000080
        /*0100*/ 	.word	0x00000001
        /*0104*/ 	.word	0x00000001


	//----- nvinfo : EIATTR_CBANK_PARAM_SIZE
	.align		4
.L_43:
        /*0108*/ 	.byte	0x03, 0x19
        /*010a*/ 	.short	0x006c


	//----- nvinfo : EIATTR_PARAM_CBANK
	.align		4
        /*010c*/ 	.byte	0x04, 0x0a
        /*010e*/ 	.short	(.L_45 - .L_44)
	.align		4
.L_44:
        /*0110*/ 	.word	index@(.nv.constant0.triton_poi_fused__native_batch_norm_legit_no_training_add_convolution_relu_14)
        /*0114*/ 	.short	0x0210
        /*0116*/ 	.short	0x006c


	//----- nvinfo : EIATTR_SW_WAR
	.align		4
.L_45:
        /*0118*/ 	.byte	0x04, 0x36
        /*011a*/ 	.short	(.L_47 - .L_46)
.L_46:
        /*011c*/ 	.word	0x00000008
.L_47:


//--------------------- .nv.callgraph             --------------------------
	.section	.nv.callgraph,"",@"SHT_CUDA_CALLGRAPH"
	.align	4
	.sectionentsize	8
	.align		4
        /*0000*/ 	.word	0x00000000
	.align		4
        /*0004*/ 	.word	0xffffffff
	.align		4
        /*0008*/ 	.word	0x00000000
	.align		4
        /*000c*/ 	.word	0xfffffffe
	.align		4
        /*0010*/ 	.word	0x00000000
	.align		4
        /*0014*/ 	.word	0xfffffffd
	.align		4
        /*0018*/ 	.word	0x00000000
	.align		4
        /*001c*/ 	.word	0xfffffffc


//--------------------- .nv.constant4             --------------------------
	.section	.nv.constant4,"a",@progbits
	.align	8
	.align		8
.nv.constant4:
        /*0000*/ 	.dword	_$_str
	.align		8
        /*0008*/ 	.dword	_$_str_$_2


//--------------------- .text.triton_poi_fused__native_batch_norm_legit_no_training_add_convolution_relu_14 --------------------------
	.section	.text.triton_poi_fused__native_batch_norm_legit_no_training_add_convolution_relu_14,"ax",@progbits
	.align	128
        .global         triton_poi_fused__native_batch_norm_legit_no_training_add_convolution_relu_14
        .type           triton_poi_fused__native_batch_norm_legit_no_training_add_convolution_relu_14,@function
        .size           triton_poi_fused__native_batch_norm_legit_no_training_add_convolution_relu_14,(.L_x_1 - triton_poi_fused__native_batch_norm_legit_no_training_add_convolution_relu_14)
        .other          triton_poi_fused__native_batch_norm_legit_no_training_add_convolution_relu_14,@"STO_CUDA_ENTRY STV_DEFAULT"
triton_poi_fused__native_batch_norm_legit_no_training_add_convolution_relu_14:
.text.triton_poi_fused__native_batch_norm_legit_no_training_add_convolution_relu_14:
[----:B------:R-:W-:Y:S01]  /*0000*/  LDC R1, c[0x0][0x28] ;  /* 0x00000a00ff017b82 */ /* 0x000fe20000000800 */
[----:B------:R-:W1:Y:S07]  /*0010*/  S2R R0, SR_TID.X ;  /* 0x0000000000007919 */ /* 0x000e6e0000002100 */
[----:B------:R-:W2:Y:S01]  /*0020*/  LDC.64 R6, c[0x0][0x240] ;  /* 0x00009000ff067b82 */ /* 0x000ea20000000a00 */
[----:B------:R-:W-:Y:S01]  /*0030*/  ULDC.64 UR4, c[0x0][0x208] ;  /* 0x0000820000047ab9 */ /* 0x000fe20000000a00 */
[----:B------:R-:W3:Y:S06]  /*0040*/  S2R R3, SR_CTAID.X ;  /* 0x0000000000037919 */ /* 0x000eec0000002500 */
[----:B------:R-:W4:Y:S08]  /*0050*/  LDC.64 R10, c[0x0][0x230] ;  /* 0x00008c00ff0a7b82 */ /* 0x000f300000000a00 */
[----:B------:R-:W5:Y:S08]  /*0060*/  LDC.64 R12, c[0x0][0x218] ;  /* 0x00008600ff0c7b82 */ /* 0x000f700000000a00 */
[----:B------:R-:W4:Y:S01]  /*0070*/  LDC.64 R14, c[0x0][0x228] ;  /* 0x00008a00ff0e7b82 */ /* 0x000f220000000a00 */
[----:B-1----:R-:W-:-:S07]  /*0080*/  SHF.L.U32 R0, R0, 0x1, RZ ;  /* 0x0000000100007819 */ /* 0x002fce00000006ff */
[----:B------:R-:W1:Y:S01]  /*0090*/  LDC.64 R8, c[0x0][0x210] ;  /* 0x00008400ff087b82 */ /* 0x000e620000000a00 */
[----:B------:R-:W-:-:S04]  /*00a0*/  LOP3.LUT R0, R0, 0xfe, RZ, 0xc0, !PT ;  /* 0x000000fe00007812 */ /* 0x000fc800078ec0ff */
[----:B---3--:R-:W-:-:S03]  /*00b0*/  LEA R0, R3, R0, 0x8 ;  /* 0x0000000003007211 */ /* 0x008fc600078e40ff */
[----:B------:R-:W3:Y:S02]  /*00c0*/  LDC.64 R28, c[0x0][0x268] ;  /* 0x00009a00ff1c7b82 */ /* 0x000ee40000000a00 */
[----:B------:R-:W-:-:S06]  /*00d0*/  IMAD.HI R4, R0, 0x2aaaaaab, RZ ;  /* 0x2aaaaaab00047827 */ /* 0x000fcc00078e02ff */
[----:B------:R-:W1:Y:S01]  /*00e0*/  LDC.64 R2, c[0x0][0x260] ;  /* 0x00009800ff027b82 */ /* 0x000e620000000a00 */
[----:B------:R-:W-:-:S04]  /*00f0*/  SHF.R.U32.HI R5, RZ, 0x1f, R4 ;  /* 0x0000001fff057819 */ /* 0x000fc80000011604 */
[----:B------:R-:W-:-:S05]  /*0100*/  LEA.HI R5, R4, R5, RZ, 0x1c ;  /* 0x0000000504057211 */ /* 0x000fca00078fe0ff */
[----:B------:R-:W-:Y:S02]  /*0110*/  IMAD R26, R5, -0x60, R0 ;  /* 0xffffffa0051a7824 */ /* 0x000fe400078e0200 */
[----:B------:R-:W3:Y:S02]  /*0120*/  LDC.64 R4, c[0x0][0x258] ;  /* 0x00009600ff047b82 */ /* 0x000ee40000000a00 */
[----:B--2---:R-:W-:-:S06]  /*0130*/  IMAD.WIDE R6, R26, 0x4, R6 ;  /* 0x000000041a067825 */ /* 0x004fcc00078e0206 */
[----:B------:R-:W2:Y:S01]  /*0140*/  LDG.E.EL.64 R6, desc[UR4][R6.64] ;  /* 0x0000000406067981 */ /* 0x000ea2000c2e1b00 */
[----:B01----:R-:W-:-:S06]  /*0150*/  IMAD.WIDE R2, R26, 0x4, R2 ;  /* 0x000000041a027825 */ /* 0x003fcc00078e0202 */
[----:B------:R-:W2:Y:S01]  /*0160*/  LDG.E.EL.64 R2, desc[UR4][R2.64] ;  /* 0x0000000402027981 */ /* 0x000ea2000c2e1b00 */
[----:B----4-:R-:W-:-:S04]  /*0170*/  IMAD.WIDE R10, R26, 0x4, R10 ;  /* 0x000000041a0a7825 */ /* 0x010fc800078e020a */
[----:B-----5:R-:W-:Y:S02]  /*0180*/  IMAD.WIDE R12, R0, 0x4, R12 ;  /* 0x00000004000c7825 */ /* 0x020fe400078e020c */
[----:B------:R-:W4:Y:S02]  /*0190*/  LDG.E.EL.64 R10, desc[UR4][R10.64] ;  /* 0x000000040a0a7981 */ /* 0x000f24000c2e1b00 */
[----:B------:R-:W-:Y:S02]  /*01a0*/  IMAD.WIDE R14, R26, 0x4, R14 ;  /* 0x000000041a0e7825 */ /* 0x000fe400078e020e */
[----:B------:R-:W4:Y:S02]  /*01b0*/  LDG.E.64 R16, desc[UR4][R12.64] ;  /* 0x000000040c107981 */ /* 0x000f24000c1e1b00 */
[----:B------:R-:W-:Y:S02]  /*01c0*/  IMAD.WIDE R8, R0, 0x4, R8 ;  /* 0x0000000400087825 */ /* 0x000fe400078e0208 */
[----:B------:R-:W5:Y:S02]  /*01d0*/  LDG.E.EL.64 R14, desc[UR4][R14.64] ;  /* 0x000000040e0e7981 */ /* 0x000f64000c2e1b00 */
[----:B---3--:R-:W-:-:S02]  /*01e0*/  IMAD.WIDE R4, R26, 0x4, R4 ;  /* 0x000000041a047825 */ /* 0x008fc400078e0204 */
[----:B------:R-:W5:Y:S04]  /*01f0*/  LDG.E.64 R20, desc[UR4][R8.64] ;  /* 0x0000000408147981 */ /* 0x000f68000c1e1b00 */
[----:B------:R-:W3:Y:S01]  /*0200*/  LDG.E.EL.64 R4, desc[UR4][R4.64] ;  /* 0x0000000404047981 */ /* 0x000ee2000c2e1b00 */
[----:B--2---:R-:W-:-:S04]  /*0210*/  FADD R6, R6, 9.9999997473787516356e-06 ;  /* 0x3727c5ac06067421 */ /* 0x004fc80000000000 */
[----:B------:R-:W0:Y:S01]  /*0220*/  MUFU.SQRT R18, R6 ;  /* 0x0000000600127308 */ /* 0x000e220000002000 */
[----:B------:R-:W-:-:S07]  /*0230*/  FADD R2, R2, 9.9999997473787516356e-06 ;  /* 0x3727c5ac02027421 */ /* 0x000fce0000000000 */
[----:B------:R-:W1:Y:S01]  /*0240*/  MUFU.SQRT R24, R2 ;  /* 0x0000000200187308 */ /* 0x000e620000002000 */
[----:B------:R-:W-:Y:S01]  /*0250*/  FADD R19, R3, 9.9999997473787516356e-06 ;  /* 0x3727c5ac03137421 */ /* 0x000fe20000000000 */
[----:B0-----:R-:W-:-:S06]  /*0260*/  FSETP.GT.AND P0, PT, R18, 8.50705917302346158658e+37, PT ;  /* 0x7e8000001200780b */ /* 0x001fcc0003f04000 */
[----:B------:R-:W0:Y:S01]  /*0270*/  MUFU.SQRT R25, R19 ;  /* 0x0000001300197308 */ /* 0x000e220000002000 */
[----:B------:R-:W-:Y:S02]  /*0280*/  FSETP.GEU.AND P3, PT, R18, 1.175494350822287508e-38, PT ;  /* 0x008000001200780b */ /* 0x000fe40003f6e000 */
[C---:B-1----:R-:W-:Y:S02]  /*0290*/  FSETP.GT.AND P1, PT, R24.reuse, 8.50705917302346158658e+37, PT ;  /* 0x7e8000001800780b */ /* 0x042fe40003f24000 */
[----:B------:R-:W-:Y:S02]  /*02a0*/  FSETP.GEU.AND P4, PT, R24, 1.175494350822287508e-38, PT ;  /* 0x008000001800780b */ /* 0x000fe40003f8e000 */
[----:B------:R-:W-:Y:S01]  /*02b0*/  @P0 FMUL R18, R18, 0.25 ;  /* 0x3e80000012120820 */ /* 0x000fe20000400000 */
[----:B------:R-:W-:-:S06]  /*02c0*/  HFMA2.MMA R2, -RZ, RZ, 1.625, 0 ;  /* 0x3e800000ff027435 */ /* 0x000fcc00000001ff */
[----:B------:R-:W-:Y:S01]  /*02d0*/  @!P3 FMUL R18, R18, 16777216 ;  /* 0x4b8000001212b820 */ /* 0x000fe20000400000 */
[C---:B0-----:R-:W-:Y:S02]  /*02e0*/  FSETP.GT.AND P2, PT, R25.reuse, 8.50705917302346158658e+37, PT ;  /* 0x7e8000001900780b */ /* 0x041fe40003f44000 */
[----:B------:R-:W-:Y:S01]  /*02f0*/  FSETP.GEU.AND P5, PT, R25, 1.175494350822287508e-38, PT ;  /* 0x008000001900780b */ /* 0x000fe20003fae000 */
[----:B------:R-:W0:Y:S01]  /*0300*/  MUFU.RCP R3, R18 ;  /* 0x0000001200037308 */ /* 0x000e220000001000 */
[----:B------:R-:W-:Y:S01]  /*0310*/  @P1 FMUL R24, R24, 0.25 ;  /* 0x3e80000018181820 */ /* 0x000fe20000400000 */
[----:B------:R-:W-:-:S03]  /*0320*/  FSEL R22, R2, 1, P0 ;  /* 0x3f80000002167808 */ /* 0x000fc60000000000 */
[----:B------:R-:W-:Y:S02]  /*0330*/  @!P4 FMUL R24, R24, 16777216 ;  /* 0x4b8000001818c820 */ /* 0x000fe40000400000 */
[----:B------:R-:W-:-:S03]  /*0340*/  @!P3 FMUL R22, R22, 16777216 ;  /* 0x4b8000001616b820 */ /* 0x000fc60000400000 */
[----:B------:R-:W-:Y:S01]  /*0350*/  @P2 FMUL R25, R25, 0.25 ;  /* 0x3e80000019192820 */ /* 0x000fe20000400000 */
[----:B------:R-:W1:Y:S01]  /*0360*/  MUFU.RCP R6, R24 ;  /* 0x0000001800067308 */ /* 0x000e620000001000 */
[----:B------:R-:W-:Y:S02]  /*0370*/  FSEL R19, R2, 1, P1 ;  /* 0x3f80000002137808 */ /* 0x000fe40000800000 */
[----:B------:R-:W-:Y:S01]  /*0380*/  @!P5 FMUL R25, R25, 16777216 ;  /* 0x4b8000001919d820 */ /* 0x000fe20000400000 */
[----:B0-----:R-:W-:Y:S01]  /*0390*/  FMUL R3, R3, R22 ;  /* 0x0000001603037220 */ /* 0x001fe20000400000 */
[----:B----4-:R-:W-:Y:S01]  /*03a0*/  FADD R11, R17, R11 ;  /* 0x0000000b110b7221 */ /* 0x010fe20000000000 */
[----:B------:R-:W-:Y:S02]  /*03b0*/  FADD R10, R16, R10 ;  /* 0x0000000a100a7221 */ /* 0x000fe40000000000 */
[----:B------:R-:W0:Y:S01]  /*03c0*/  MUFU.RCP R22, R25 ;  /* 0x0000001900167308 */ /* 0x000e220000001000 */
[----:B------:R-:W-:Y:S01]  /*03d0*/  @!P4 FMUL R19, R19, 16777216 ;  /* 0x4b8000001313c820 */ /* 0x000fe20000400000 */
[----:B------:R-:W2:Y:S01]  /*03e0*/  LDC.64 R16, c[0x0][0x270] ;  /* 0x00009c00ff107b82 */ /* 0x000ea20000000a00 */
[----:B------:R-:W-:Y:S01]  /*03f0*/  FSEL R23, R2, 1, P2 ;  /* 0x3f80000002177808 */ /* 0x000fe20001000000 */
[----:B-----5:R-:W-:Y:S01]  /*0400*/  FADD R14, R20, R14 ;  /* 0x0000000e140e7221 */ /* 0x020fe20000000000 */
[----:B-1----:R-:W-:-:S03]  /*0410*/  FMUL R6, R6, R19 ;  /* 0x0000001306067220 */ /* 0x002fc60000400000 */
[----:B------:R-:W-:Y:S02]  /*0420*/  @!P5 FMUL R23, R23, 16777216 ;  /* 0x4b8000001717d820 */ /* 0x000fe40000400000 */
[----:B------:R-:W1:Y:S01]  /*0430*/  LDC.64 R18, c[0x0][0x238] ;  /* 0x00008e00ff127b82 */ /* 0x000e620000000a00 */
[----:B---3--:R-:W-:Y:S01]  /*0440*/  FADD R27, -R4, R14 ;  /* 0x0000000e041b7221 */ /* 0x008fe20000000100 */
[----:B0-----:R-:W-:-:S06]  /*0450*/  FMUL R4, R22, R23 ;  /* 0x0000001716047220 */ /* 0x001fcc0000400000 */
[----:B------:R-:W0:Y:S08]  /*0460*/  LDC.64 R22, c[0x0][0x248] ;  /* 0x00009200ff167b82 */ /* 0x000e300000000a00 */
[----:B------:R-:W3:Y:S01]  /*0470*/  LDC.64 R24, c[0x0][0x250] ;  /* 0x00009400ff187b82 */ /* 0x000ee20000000a00 */
[----:B------:R-:W-:Y:S01]  /*0480*/  FADD R15, R21, R15 ;  /* 0x0000000f150f7221 */ /* 0x000fe20000000000 */
[----:B------:R-:W-:-:S04]  /*0490*/  IMAD.WIDE R20, R26, 0x4, R28 ;  /* 0x000000041a147825 */ /* 0x000fc800078e021c */
[C---:B--2---:R-:W-:Y:S02]  /*04a0*/  IMAD.WIDE R16, R26.reuse, 0x4, R16 ;  /* 0x000000041a107825 */ /* 0x044fe400078e0210 */
[----:B------:R-:W2:Y:S02]  /*04b0*/  LDG.E.EL.64 R20, desc[UR4][R20.64] ;  /* 0x0000000414147981 */ /* 0x000ea4000c2e1b00 */
[C---:B-1----:R-:W-:Y:S02]  /*04c0*/  IMAD.WIDE R18, R26.reuse, 0x4, R18 ;  /* 0x000000041a127825 */ /* 0x042fe400078e0212 */
[----:B------:R-:W2:Y:S04]  /*04d0*/  LDG.E.EL.64 R16, desc[UR4][R16.64] ;  /* 0x0000000410107981 */ /* 0x000ea8000c2e1b00 */
[----:B------:R-:W4:Y:S01]  /*04e0*/  LDG.E.EL.64 R18, desc[UR4][R18.64] ;  /* 0x0000000412127981 */ /* 0x000f22000c2e1b00 */
[----:B0-----:R-:W-:-:S06]  /*04f0*/  IMAD.WIDE R22, R26, 0x4, R22 ;  /* 0x000000041a167825 */ /* 0x001fcc00078e0216 */
[----:B------:R-:W5:Y:S01]  /*0500*/  LDG.E.EL.64 R22, desc[UR4][R22.64] ;  /* 0x0000000416167981 */ /* 0x000f62000c2e1b00 */
[----:B---3--:R-:W-:-:S06]  /*0510*/  IMAD.WIDE R24, R26, 0x4, R24 ;  /* 0x000000041a187825 */ /* 0x008fcc00078e0218 */
[----:B------:R-:W5:Y:S01]  /*0520*/  LDG.E.EL.64 R24, desc[UR4][R24.64] ;  /* 0x0000000418187981 */ /* 0x000f62000c2e1b00 */
[----:B------:R-:W-:Y:S01]  /*0530*/  FMUL R6, R27, R6 ;  /* 0x000000061b067220 */ /* 0x000fe20000400000 */
[----:B------:R-:W-:-:S04]  /*0540*/  FADD R27, R7, 9.9999997473787516356e-06 ;  /* 0x3727c5ac071b7421 */ /* 0x000fc80000000000 */
[----:B------:R-:W0:Y:S02]  /*0550*/  MUFU.SQRT R26, R27 ;  /* 0x0000001b001a7308 */ /* 0x000e240000002000 */
[C---:B0-----:R-:W-:Y:S02]  /*0560*/  FSETP.GT.AND P0, PT, R26.reuse, 8.50705917302346158658e+37, PT ;  /* 0x7e8000001a00780b */ /* 0x041fe40003f04000 */
[----:B------:R-:W-:-:S11]  /*0570*/  FSETP.GEU.AND P1, PT, R26, 1.175494350822287508e-38, PT ;  /* 0x008000001a00780b */ /* 0x000fd60003f2e000 */
[----:B------:R-:W-:-:S04]  /*0580*/  @P0 FMUL R26, R26, 0.25 ;  /* 0x3e8000001a1a0820 */ /* 0x000fc80000400000 */
[----:B------:R-:W-:Y:S01]  /*0590*/  @!P1 FMUL R26, R26, 16777216 ;  /* 0x4b8000001a1a9820 */ /* 0x000fe20000400000 */
[----:B------:R-:W-:-:S05]  /*05a0*/  FADD R29, -R5, R15 ;  /* 0x0000000f051d7221 */ /* 0x000fca0000000100 */
[----:B------:R-:W0:Y:S01]  /*05b0*/  MUFU.RCP R26, R26 ;  /* 0x0000001a001a7308 */ /* 0x000e220000001000 */
[----:B------:R-:W-:Y:S01]  /*05c0*/  FSEL R5, R2, 1, P0 ;  /* 0x3f80000002057808 */ /* 0x000fe20000000000 */
[----:B------:R-:W-:-:S04]  /*05d0*/  FMUL R4, R29, R4 ;  /* 0x000000041d047220 */ /* 0x000fc80000400000 */
[----:B------:R-:W-:-:S04]  /*05e0*/  @!P1 FMUL R5, R5, 16777216 ;  /* 0x4b80000005059820 */ /* 0x000fc80000400000 */
[----:B0-----:R-:W-:Y:S01]  /*05f0*/  FMUL R5, R26, R5 ;  /* 0x000000051a057220 */ /* 0x001fe20000400000 */
[----:B------:R-:W-:Y:S04]  /*0600*/  STG.E.64 desc[UR4][R8.64], R14 ;  /* 0x0000000e08007986 */ /* 0x000fe8000c101b04 */
[----:B------:R-:W-:Y:S01]  /*0610*/  STG.E.64 desc[UR4][R12.64], R10 ;  /* 0x0000000a0c007986 */ /* 0x000fe2000c101b04 */
[----:B--2---:R-:W-:Y:S02]  /*0620*/  FFMA R16, R20, R6, R16 ;  /* 0x0000000614107223 */ /* 0x004fe40000000010 */
[----:B------:R-:W0:Y:S01]  /*0630*/  LDC.64 R6, c[0x0][0x220] ;  /* 0x00008800ff067b82 */ /* 0x000e220000000a00 */
[----:B------:R-:W-:Y:S01]  /*0640*/  FFMA R4, R21, R4, R17 ;  /* 0x0000000415047223 */ /* 0x000fe20000000011 */
[----:B----4-:R-:W-:Y:S01]  /*0650*/  FADD R18, -R18, R10 ;  /* 0x0000000a12127221 */ /* 0x010fe20000000100 */
[----:B------:R-:W-:Y:S01]  /*0660*/  FADD R2, -R19, R11 ;  /* 0x0000000b13027221 */ /* 0x000fe20000000100 */
[----:B------:R-:W-:-:S02]  /*0670*/  FSETP.GEU.AND P0, PT, R16, RZ, PT ;  /* 0x000000ff1000720b */ /* 0x000fc40003f0e000 */
[----:B------:R-:W-:Y:S01]  /*0680*/  FMUL R3, R3, R18 ;  /* 0x0000001203037220 */ /* 0x000fe20000400000 */
[----:B------:R-:W-:Y:S01]  /*0690*/  FSETP.GEU.AND P1, PT, R4, RZ, PT ;  /* 0x000000ff0400720b */ /* 0x000fe20003f2e000 */
[----:B------:R-:W-:Y:S01]  /*06a0*/  FMUL R2, R5, R2 ;  /* 0x0000000205027220 */ /* 0x000fe20000400000 */
[----:B------:R-:W-:Y:S02]  /*06b0*/  FSEL R16, R16, RZ, P0 ;  /* 0x000000ff10107208 */ /* 0x000fe40000000000 */
[----:B------:R-:W-:Y:S01]  /*06c0*/  FSEL R5, R4, RZ, P1 ;  /* 0x000000ff04057208 */ /* 0x000fe20000800000 */
[----:B-----5:R-:W-:Y:S01]  /*06d0*/  FFMA R3, R22, R3, R24 ;  /* 0x0000000316037223 */ /* 0x020fe20000000018 */
[----:B------:R-:W-:-:S04]  /*06e0*/  FFMA R2, R23, R2, R25 ;  /* 0x0000000217027223 */ /* 0x000fc80000000019 */
[C---:B------:R-:W-:Y:S01]  /*06f0*/  FSETP.GEU.AND P0, PT, R3.reuse, -R16, PT ;  /* 0x800000100300720b */ /* 0x040fe20003f0e000 */
[----:B------:R-:W-:Y:S01]  /*0700*/  FADD R3, R3, R16 ;  /* 0x0000001003037221 */ /* 0x000fe20000000000 */
[C---:B------:R-:W-:Y:S01]  /*0710*/  FADD R4, R2.reuse, R5 ;  /* 0x0000000502047221 */ /* 0x040fe20000000000 */
[----:B------:R-:W-:Y:S01]  /*0720*/  FSETP.GEU.AND P1, PT, R2, -R5, PT ;  /* 0x800000050200720b */ /* 0x000fe20003f2e000 */
[----:B0-----:R-:W-:Y:S02]  /*0730*/  IMAD.WIDE R6, R0, 0x4, R6 ;  /* 0x0000000400067825 */ /* 0x001fe400078e0206 */
[----:B------:R-:W-:Y:S02]  /*0740*/  FSEL R2, R3, RZ, P0 ;  /* 0x000000ff03027208 */ /* 0x000fe40000000000 */
[----:B------:R-:W-:-:S05]  /*0750*/  FSEL R3, R4, RZ, P1 ;  /* 0x000000ff04037208 */ /* 0x000fca0000800000 */
[----:B------:R-:W-:Y:S01]  /*0760*/  STG.E.64 desc[UR4][R6.64], R2 ;  /* 0x0000000206007986 */ /* 0x000fe2000c101b04 */
[----:B------:R-:W-:Y:S05]  /*0770*/  EXIT ;  /* 0x000000000000794d */ /* 0x000fea0003800000 */
.L_x_0:
[----:B------:R-:W-:-:S00]  /*0780*/  BRA `(.L_x_0) ;  /* 0xfffffffc00fc7947 */ /* 0x000fc0000383ffff */
[----:B------:R-:W-:-:S00]  /*0790*/  NOP ;  /* 0x0000000000007918 */ /* 0x000fc00000000000 */
        /* <DEDUP_REMOVED lines=14> */
.L_x_1:


//--------------------- .nv.global.init           --------------------------
	.section	.nv.global.init,"aw",@progbits
.nv.global.init:
	.type		_$_str,@object
	.size		_$_str,(_$_str_$_2 - _$_str)
_$_str:
        /*0000*/ 	.byte	0x5f, 0x5f, 0x43, 0x55, 0x44, 0x41, 0x5f, 0x46, 0x54, 0x5a, 0x00
	.type		_$_str_$_2,@object
	.size		_$_str_$_2,(.L_1 - _$_str_$_2)
_$_str_$_2:
        /*000b*/ 	.byte	0x5f, 0x5f, 0x43, 0x55, 0x44, 0x41, 0x5f, 0x50, 0x52, 0x45, 0x43, 0x5f, 0x53, 0x51, 0x52, 0x54
        /*001b*/ 	.byte	0x00
.L_1:


//--------------------- .nv.constant0.triton_poi_fused__native_batch_norm_legit_no_training_add_convolution_relu_14 --------------------------
	.section	.nv.constant0.triton_poi_fused__native_batch_norm_legit_no_training_add_convolution_relu_14,"a",@progbits
	.sectionflags	@""
	.align	4
.nv.constant0.triton_poi_fused__native_batch_norm_legit_no_training_add_convolution_relu_14:
	.zero		636
